//
// Generated by NVIDIA NVVM Compiler
//
// Compiler Build ID: CL-36424714
// Cuda compilation tools, release 13.0, V13.0.88
// Based on NVVM 20.0.0
//

.version 9.0
.target sm_100
.address_size 64

	// .globl	_Z9stdKernelPfS_f
// _ZZ9stdKernelPfS_fE5cache has been demoted
// _ZZ9sumKernelPfS_iE5cache has been demoted
// _ZZ9maxKernelPfS_iE5cache has been demoted
// _ZZ9minKernelPfS_iE5cache has been demoted

.visible .entry _Z9stdKernelPfS_f(
	.param .u64 .ptr .align 1 _Z9stdKernelPfS_f_param_0,
	.param .u64 .ptr .align 1 _Z9stdKernelPfS_f_param_1,
	.param .f32 _Z9stdKernelPfS_f_param_2
)
{
	.reg .pred 	%p<6>;
	.reg .b32 	%r<16>;
	.reg .b32 	%f<10>;
	.reg .b64 	%rd<9>;
	// demoted variable
	.shared .align 4 .b8 _ZZ9stdKernelPfS_fE5cache[1024];
	ld.param.u64 	%rd1, [_Z9stdKernelPfS_f_param_0];
	ld.param.u64 	%rd2, [_Z9stdKernelPfS_f_param_1];
	ld.param.f32 	%f1, [_Z9stdKernelPfS_f_param_2];
	mov.u32 	%r8, %ctaid.x;
	mov.u32 	%r9, %nctaid.x;
	mov.u32 	%r10, %ctaid.y;
	mad.lo.s32 	%r1, %r9, %r10, %r8;
	mov.u32 	%r15, %ntid.x;
	mov.u32 	%r3, %tid.x;
	mad.lo.s32 	%r4, %r1, %r15, %r3;
	setp.gt.s32 	%p1, %r4, 33791;
	shl.b32 	%r11, %r3, 2;
	mov.u32 	%r12, _ZZ9stdKernelPfS_fE5cache;
	add.s32 	%r5, %r12, %r11;
	@%p1 bra 	$L__BB0_2;
	cvta.to.global.u64 	%rd3, %rd1;
	mul.wide.s32 	%rd4, %r4, 4;
	add.s64 	%rd5, %rd3, %rd4;
	ld.global.f32 	%f2, [%rd5];
	st.shared.f32 	[%r5], %f2;
$L__BB0_2:
	bar.sync 	0;
	setp.lt.u32 	%p2, %r15, 2;
	@%p2 bra 	$L__BB0_6;
$L__BB0_3:
	shr.u32 	%r7, %r15, 1;
	setp.ge.u32 	%p3, %r3, %r7;
	@%p3 bra 	$L__BB0_5;
	ld.shared.f32 	%f3, [%r5];
	sub.f32 	%f4, %f3, %f1;
	shl.b32 	%r13, %r7, 2;
	add.s32 	%r14, %r5, %r13;
	ld.shared.f32 	%f5, [%r14];
	sub.f32 	%f6, %f5, %f1;
	mul.f32 	%f7, %f6, %f6;
	fma.rn.f32 	%f8, %f4, %f4, %f7;
	st.shared.f32 	[%r5], %f8;
$L__BB0_5:
	bar.sync 	0;
	setp.gt.u32 	%p4, %r15, 3;
	mov.u32 	%r15, %r7;
	@%p4 bra 	$L__BB0_3;
$L__BB0_6:
	setp.ne.s32 	%p5, %r3, 0;
	@%p5 bra 	$L__BB0_8;
	ld.shared.f32 	%f9, [_ZZ9stdKernelPfS_fE5cache];
	cvta.to.global.u64 	%rd6, %rd2;
	mul.wide.s32 	%rd7, %r1, 4;
	add.s64 	%rd8, %rd6, %rd7;
	st.global.f32 	[%rd8], %f9;
$L__BB0_8:
	ret;

}
	// .globl	_Z9sumKernelPfS_i
.visible .entry _Z9sumKernelPfS_i(
	.param .u64 .ptr .align 1 _Z9sumKernelPfS_i_param_0,
	.param .u64 .ptr .align 1 _Z9sumKernelPfS_i_param_1,
	.param .u32 _Z9sumKernelPfS_i_param_2
)
{
	.reg .pred 	%p<6>;
	.reg .b32 	%r<17>;
	.reg .b32 	%f<6>;
	.reg .b64 	%rd<9>;
	// demoted variable
	.shared .align 4 .b8 _ZZ9sumKernelPfS_iE5cache[1024];
	ld.param.u64 	%rd1, [_Z9sumKernelPfS_i_param_0];
	ld.param.u64 	%rd2, [_Z9sumKernelPfS_i_param_1];
	ld.param.u32 	%r8, [_Z9sumKernelPfS_i_param_2];
	mov.u32 	%r9, %ctaid.x;
	mov.u32 	%r10, %nctaid.x;
	mov.u32 	%r11, %ctaid.y;
	mad.lo.s32 	%r1, %r10, %r11, %r9;
	mov.u32 	%r16, %ntid.x;
	mov.u32 	%r3, %tid.x;
	mad.lo.s32 	%r4, %r1, %r16, %r3;
	setp.ge.s32 	%p1, %r4, %r8;
	shl.b32 	%r12, %r3, 2;
	mov.u32 	%r13, _ZZ9sumKernelPfS_iE5cache;
	add.s32 	%r5, %r13, %r12;
	@%p1 bra 	$L__BB1_2;
	cvta.to.global.u64 	%rd3, %rd1;
	mul.wide.s32 	%rd4, %r4, 4;
	add.s64 	%rd5, %rd3, %rd4;
	ld.global.f32 	%f1, [%rd5];
	st.shared.f32 	[%r5], %f1;
$L__BB1_2:
	bar.sync 	0;
	setp.lt.u32 	%p2, %r16, 2;
	@%p2 bra 	$L__BB1_6;
$L__BB1_3:
	shr.u32 	%r7, %r16, 1;
	setp.ge.u32 	%p3, %r3, %r7;
	@%p3 bra 	$L__BB1_5;
	shl.b32 	%r14, %r7, 2;
	add.s32 	%r15, %r5, %r14;
	ld.shared.f32 	%f2, [%r15];
	ld.shared.f32 	%f3, [%r5];
	add.f32 	%f4, %f2, %f3;
	st.shared.f32 	[%r5], %f4;
$L__BB1_5:
	bar.sync 	0;
	setp.gt.u32 	%p4, %r16, 3;
	mov.u32 	%r16, %r7;
	@%p4 bra 	$L__BB1_3;
$L__BB1_6:
	setp.ne.s32 	%p5, %r3, 0;
	@%p5 bra 	$L__BB1_8;
	ld.shared.f32 	%f5, [_ZZ9sumKernelPfS_iE5cache];
	cvta.to.global.u64 	%rd6, %rd2;
	mul.wide.s32 	%rd7, %r1, 4;
	add.s64 	%rd8, %rd6, %rd7;
	st.global.f32 	[%rd8], %f5;
$L__BB1_8:
	ret;

}
	// .globl	_Z9maxKernelPfS_i
.visible .entry _Z9maxKernelPfS_i(
	.param .u64 .ptr .align 1 _Z9maxKernelPfS_i_param_0,
	.param .u64 .ptr .align 1 _Z9maxKernelPfS_i_param_1,
	.param .u32 _Z9maxKernelPfS_i_param_2
)
{
	.reg .pred 	%p<7>;
	.reg .b32 	%r<17>;
	.reg .b32 	%f<5>;
	.reg .b64 	%rd<9>;
	// demoted variable
	.shared .align 4 .b8 _ZZ9maxKernelPfS_iE5cache[1024];
	ld.param.u64 	%rd1, [_Z9maxKernelPfS_i_param_0];
	ld.param.u64 	%rd2, [_Z9maxKernelPfS_i_param_1];
	ld.param.u32 	%r8, [_Z9maxKernelPfS_i_param_2];
	mov.u32 	%r9, %ctaid.x;
	mov.u32 	%r10, %nctaid.x;
	mov.u32 	%r11, %ctaid.y;
	mad.lo.s32 	%r1, %r10, %r11, %r9;
	mov.u32 	%r16, %ntid.x;
	mov.u32 	%r3, %tid.x;
	mad.lo.s32 	%r4, %r1, %r16, %r3;
	setp.ge.s32 	%p1, %r4, %r8;
	shl.b32 	%r12, %r3, 2;
	mov.u32 	%r13, _ZZ9maxKernelPfS_iE5cache;
	add.s32 	%r5, %r13, %r12;
	@%p1 bra 	$L__BB2_2;
	cvta.to.global.u64 	%rd3, %rd1;
	mul.wide.s32 	%rd4, %r4, 4;
	add.s64 	%rd5, %rd3, %rd4;
	ld.global.f32 	%f2, [%rd5];
	st.shared.f32 	[%r5], %f2;
$L__BB2_2:
	bar.sync 	0;
	setp.lt.u32 	%p2, %r16, 2;
	@%p2 bra 	$L__BB2_7;
$L__BB2_3:
	mov.u32 	%r6, %r16;
	shr.u32 	%r16, %r6, 1;
	setp.ge.u32 	%p3, %r3, %r16;
	@%p3 bra 	$L__BB2_6;
	ld.shared.f32 	%f3, [%r5];
	shl.b32 	%r14, %r16, 2;
	add.s32 	%r15, %r5, %r14;
	ld.shared.f32 	%f1, [%r15];
	setp.geu.f32 	%p4, %f3, %f1;
	@%p4 bra 	$L__BB2_6;
	st.shared.f32 	[%r5], %f1;
$L__BB2_6:
	bar.sync 	0;
	setp.gt.u32 	%p5, %r6, 3;
	@%p5 bra 	$L__BB2_3;
$L__BB2_7:
	setp.ne.s32 	%p6, %r3, 0;
	@%p6 bra 	$L__BB2_9;
	ld.shared.f32 	%f4, [_ZZ9maxKernelPfS_iE5cache];
	cvta.to.global.u64 	%rd6, %rd2;
	mul.wide.s32 	%rd7, %r1, 4;
	add.s64 	%rd8, %rd6, %rd7;
	st.global.f32 	[%rd8], %f4;
$L__BB2_9:
	ret;

}
	// .globl	_Z9minKernelPfS_i
.visible .entry _Z9minKernelPfS_i(
	.param .u64 .ptr .align 1 _Z9minKernelPfS_i_param_0,
	.param .u64 .ptr .align 1 _Z9minKernelPfS_i_param_1,
	.param .u32 _Z9minKernelPfS_i_param_2
)
{
	.reg .pred 	%p<7>;
	.reg .b32 	%r<17>;
	.reg .b32 	%f<5>;
	.reg .b64 	%rd<9>;
	// demoted variable
	.shared .align 4 .b8 _ZZ9minKernelPfS_iE5cache[1024];
	ld.param.u64 	%rd1, [_Z9minKernelPfS_i_param_0];
	ld.param.u64 	%rd2, [_Z9minKernelPfS_i_param_1];
	ld.param.u32 	%r8, [_Z9minKernelPfS_i_param_2];
	mov.u32 	%r9, %ctaid.x;
	mov.u32 	%r10, %nctaid.x;
	mov.u32 	%r11, %ctaid.y;
	mad.lo.s32 	%r1, %r10, %r11, %r9;
	mov.u32 	%r16, %ntid.x;
	mov.u32 	%r3, %tid.x;
	mad.lo.s32 	%r4, %r1, %r16, %r3;
	setp.ge.s32 	%p1, %r4, %r8;
	shl.b32 	%r12, %r3, 2;
	mov.u32 	%r13, _ZZ9minKernelPfS_iE5cache;
	add.s32 	%r5, %r13, %r12;
	@%p1 bra 	$L__BB3_2;
	cvta.to.global.u64 	%rd3, %rd1;
	mul.wide.s32 	%rd4, %r4, 4;
	add.s64 	%rd5, %rd3, %rd4;
	ld.global.f32 	%f2, [%rd5];
	st.shared.f32 	[%r5], %f2;
$L__BB3_2:
	bar.sync 	0;
	setp.lt.u32 	%p2, %r16, 2;
	@%p2 bra 	$L__BB3_7;
$L__BB3_3:
	mov.u32 	%r6, %r16;
	shr.u32 	%r16, %r6, 1;
	setp.ge.u32 	%p3, %r3, %r16;
	@%p3 bra 	$L__BB3_6;
	ld.shared.f32 	%f3, [%r5];
	shl.b32 	%r14, %r16, 2;
	add.s32 	%r15, %r5, %r14;
	ld.shared.f32 	%f1, [%r15];
	setp.leu.f32 	%p4, %f3, %f1;
	@%p4 bra 	$L__BB3_6;
	st.shared.f32 	[%r5], %f1;
$L__BB3_6:
	bar.sync 	0;
	setp.gt.u32 	%p5, %r6, 3;
	@%p5 bra 	$L__BB3_3;
$L__BB3_7:
	setp.ne.s32 	%p6, %r3, 0;
	@%p6 bra 	$L__BB3_9;
	ld.shared.f32 	%f4, [_ZZ9minKernelPfS_iE5cache];
	cvta.to.global.u64 	%rd6, %rd2;
	mul.wide.s32 	%rd7, %r1, 4;
	add.s64 	%rd8, %rd6, %rd7;
	st.global.f32 	[%rd8], %f4;
$L__BB3_9:
	ret;

}


// ===== COMPILED SASS (sm_100) =====

	.target	sm_100

	.elftype	@"ET_EXEC"


//--------------------- .note.nv.tkinfo           --------------------------
	.section	.note.nv.tkinfo,"",@"SHT_NOTE"
	.sectionflags	@"SHF_NOTE_NV_TKINFO"
	.tkinfo
        /*0018*/ 	.word	0x00000002
        /*0030*/ 	.string	""
        /*0030*/ 	.string	"ptxas"
        /*0030*/ 	.string	"Cuda compilation tools, release 13.0, V13.0.88"
        /*0030*/ 	.string	"Build cuda_13.0.r13.0/compiler.36424714_0"
        /*0030*/ 	.string	"-arch sm_100 -m 64 "



//--------------------- .note.nv.cuinfo           --------------------------
	.section	.note.nv.cuinfo,"",@"SHT_NOTE"
	.sectionflags	@"SHF_NOTE_NV_CUINFO"
        /*0018*/ 	.short	0x0002
        /*001a*/ 	.short	0x0064
        /*001c*/ 	.short	0x0082
	.zero		2


//--------------------- .nv.info                  --------------------------
	.section	.nv.info,"",@"SHT_CUDA_INFO"
	.align	4


	//----- nvinfo : EIATTR_REGCOUNT
	.align		4
        /*0000*/ 	.byte	0x04, 0x2f
        /*0002*/ 	.short	(.L_1 - .L_0)
	.align		4
.L_0:
        /*0004*/ 	.word	index@(_Z9stdKernelPfS_f)
        /*0008*/ 	.word	0x0000000c


	//----- nvinfo : EIATTR_FRAME_SIZE
	.align		4
.L_1:
        /*000c*/ 	.byte	0x04, 0x11
        /*000e*/ 	.short	(.L_3 - .L_2)
	.align		4
.L_2:
        /*0010*/ 	.word	index@(_Z9stdKernelPfS_f)
        /*0014*/ 	.word	0x00000000


	//----- nvinfo : EIATTR_REGCOUNT
	.align		4
.L_3:
        /*0018*/ 	.byte	0x04, 0x2f
        /*001a*/ 	.short	(.L_5 - .L_4)
	.align		4
.L_4:
        /*001c*/ 	.word	index@(_Z9sumKernelPfS_i)
        /*0020*/ 	.word	0x0000000a


	//----- nvinfo : EIATTR_FRAME_SIZE
	.align		4
.L_5:
        /*0024*/ 	.byte	0x04, 0x11
        /*0026*/ 	.short	(.L_7 - .L_6)
	.align		4
.L_6:
        /*0028*/ 	.word	index@(_Z9sumKernelPfS_i)
        /*002c*/ 	.word	0x00000000


	//----- nvinfo : EIATTR_REGCOUNT
	.align		4
.L_7:
        /*0030*/ 	.byte	0x04, 0x2f
        /*0032*/ 	.short	(.L_9 - .L_8)
	.align		4
.L_8:
        /*0034*/ 	.word	index@(_Z9maxKernelPfS_i)
        /*0038*/ 	.word	0x0000000a


	//----- nvinfo : EIATTR_FRAME_SIZE
	.align		4
.L_9:
        /*003c*/ 	.byte	0x04, 0x11
        /*003e*/ 	.short	(.L_11 - .L_10)
	.align		4
.L_10:
        /*0040*/ 	.word	index@(_Z9maxKernelPfS_i)
        /*0044*/ 	.word	0x00000000


	//----- nvinfo : EIATTR_REGCOUNT
	.align		4
.L_11:
        /*0048*/ 	.byte	0x04, 0x2f
        /*004a*/ 	.short	(.L_13 - .L_12)
	.align		4
.L_12:
        /*004c*/ 	.word	index@(_Z9minKernelPfS_i)
        /*0050*/ 	.word	0x0000000a


	//----- nvinfo : EIATTR_FRAME_SIZE
	.align		4
.L_13:
        /*0054*/ 	.byte	0x04, 0x11
        /*0056*/ 	.short	(.L_15 - .L_14)
	.align		4
.L_14:
        /*0058*/ 	.word	index@(_Z9minKernelPfS_i)
        /*005c*/ 	.word	0x00000000


	//----- nvinfo : EIATTR_MIN_STACK_SIZE
	.align		4
.L_15:
        /*0060*/ 	.byte	0x04, 0x12
        /*0062*/ 	.short	(.L_17 - .L_16)
	.align		4
.L_16:
        /*0064*/ 	.word	index@(_Z9minKernelPfS_i)
        /*0068*/ 	.word	0x00000000


	//----- nvinfo : EIATTR_MIN_STACK_SIZE
	.align		4
.L_17:
        /*006c*/ 	.byte	0x04, 0x12
        /*006e*/ 	.short	(.L_19 - .L_18)
	.align		4
.L_18:
        /*0070*/ 	.word	index@(_Z9maxKernelPfS_i)
        /*0074*/ 	.word	0x00000000


	//----- nvinfo : EIATTR_MIN_STACK_SIZE
	.align		4
.L_19:
        /*0078*/ 	.byte	0x04, 0x12
        /*007a*/ 	.short	(.L_21 - .L_20)
	.align		4
.L_20:
        /*007c*/ 	.word	index@(_Z9sumKernelPfS_i)
        /*0080*/ 	.word	0x00000000


	//----- nvinfo : EIATTR_MIN_STACK_SIZE
	.align		4
.L_21:
        /*0084*/ 	.byte	0x04, 0x12
        /*0086*/ 	.short	(.L_23 - .L_22)
	.align		4
.L_22:
        /*0088*/ 	.word	index@(_Z9stdKernelPfS_f)
        /*008c*/ 	.word	0x00000000
.L_23:


//--------------------- .nv.compat                --------------------------
	.section	.nv.compat,"",@"SHT_CUDA_COMPAT_INFO"
	.align	4
        /*0000*/ 	.byte	0x02, 0x09, 0x00, 0x00, 0x02, 0x02, 0x01, 0x00, 0x02, 0x05, 0x05, 0x00, 0x03, 0x07, 0x01, 0x01
        /*0010*/ 	.byte	0x02, 0x03, 0x00, 0x00, 0x02, 0x06, 0x01, 0x00, 0x04, 0x0b, 0x08, 0x00, 0x09, 0x00, 0x00, 0x00
        /*0020*/ 	.byte	0x00, 0x00, 0x00, 0x00


//--------------------- .nv.info._Z9minKernelPfS_i --------------------------
	.section	.nv.info._Z9minKernelPfS_i,"",@"SHT_CUDA_INFO"
	.sectionflags	@""
	.align	4


	//----- nvinfo : EIATTR_CUDA_API_VERSION
	.align		4
        /*0000*/ 	.byte	0x04, 0x37
        /*0002*/ 	.short	(.L_25 - .L_24)
.L_24:
        /*0004*/ 	.word	0x00000082


	//----- nvinfo : EIATTR_KPARAM_INFO
	.align		4
.L_25:
        /*0008*/ 	.byte	0x04, 0x17
        /*000a*/ 	.short	(.L_27 - .L_26)
.L_26:
        /*000c*/ 	.word	0x00000000
        /*0010*/ 	.short	0x0002
        /*0012*/ 	.short	0x0010
        /*0014*/ 	.byte	0x00, 0xf0, 0x11, 0x00


	//----- nvinfo : EIATTR_KPARAM_INFO
	.align		4
.L_27:
        /*0018*/ 	.byte	0x04, 0x17
        /*001a*/ 	.short	(.L_29 - .L_28)
.L_28:
        /*001c*/ 	.word	0x00000000
        /*0020*/ 	.short	0x0001
        /*0022*/ 	.short	0x0008
        /*0024*/ 	.byte	0x00, 0xf5, 0x21, 0x00


	//----- nvinfo : EIATTR_KPARAM_INFO
	.align		4
.L_29:
        /*0028*/ 	.byte	0x04, 0x17
        /*002a*/ 	.short	(.L_31 - .L_30)
.L_30:
        /*002c*/ 	.word	0x00000000
        /*0030*/ 	.short	0x0000
        /*0032*/ 	.short	0x0000
        /*0034*/ 	.byte	0x00, 0xf5, 0x21, 0x00


	//----- nvinfo : EIATTR_SPARSE_MMA_MASK
	.align		4
.L_31:
        /*0038*/ 	.byte	0x03, 0x50
        /*003a*/ 	.short	0x0000


	//----- nvinfo : EIATTR_MAXREG_COUNT
	.align		4
        /*003c*/ 	.byte	0x03, 0x1b
        /*003e*/ 	.short	0x00ff


	//----- nvinfo : EIATTR_NUM_BARRIERS
	.align		4
        /*0040*/ 	.byte	0x02, 0x4c
        /*0042*/ 	.byte	0x01
	.zero		1


	//----- nvinfo : EIATTR_MERCURY_ISA_VERSION
	.align		4
        /*0044*/ 	.byte	0x03, 0x5f
        /*0046*/ 	.short	0x0101


	//----- nvinfo : EIATTR_VRC_CTA_INIT_COUNT
	.align		4
        /*0048*/ 	.byte	0x02, 0x4a
	.zero		1
	.zero		1


	//----- nvinfo : EIATTR_EXIT_INSTR_OFFSETS
	.align		4
        /*004c*/ 	.byte	0x04, 0x1c
        /*004e*/ 	.short	(.L_33 - .L_32)


	//   ....[0]....
.L_32:
        /*0050*/ 	.word	0x00000260


	//   ....[1]....
        /*0054*/ 	.word	0x000002e0


	//----- nvinfo : EIATTR_CRS_STACK_SIZE
	.align		4
.L_33:
        /*0058*/ 	.byte	0x04, 0x1e
        /*005a*/ 	.short	(.L_35 - .L_34)
.L_34:
        /*005c*/ 	.word	0x00000000


	//----- nvinfo : EIATTR_CBANK_PARAM_SIZE
	.align		4
.L_35:
        /*0060*/ 	.byte	0x03, 0x19
        /*0062*/ 	.short	0x0014


	//----- nvinfo : EIATTR_PARAM_CBANK
	.align		4
        /*0064*/ 	.byte	0x04, 0x0a
        /*0066*/ 	.short	(.L_37 - .L_36)
	.align		4
.L_36:
        /*0068*/ 	.word	index@(.nv.constant0._Z9minKernelPfS_i)
        /*006c*/ 	.short	0x0380
        /*006e*/ 	.short	0x0014


	//----- nvinfo : EIATTR_SW_WAR
	.align		4
.L_37:
        /*0070*/ 	.byte	0x04, 0x36
        /*0072*/ 	.short	(.L_39 - .L_38)
.L_38:
        /*0074*/ 	.word	0x00000008
.L_39:


//--------------------- .nv.info._Z9maxKernelPfS_i --------------------------
	.section	.nv.info._Z9maxKernelPfS_i,"",@"SHT_CUDA_INFO"
	.sectionflags	@""
	.align	4


	//----- nvinfo : EIATTR_CUDA_API_VERSION
	.align		4
        /*0000*/ 	.byte	0x04, 0x37
        /*0002*/ 	.short	(.L_41 - .L_40)
.L_40:
        /*0004*/ 	.word	0x00000082


	//----- nvinfo : EIATTR_KPARAM_INFO
	.align		4
.L_41:
        /*0008*/ 	.byte	0x04, 0x17
        /*000a*/ 	.short	(.L_43 - .L_42)
.L_42:
        /*000c*/ 	.word	0x00000000
        /*0010*/ 	.short	0x0002
        /*0012*/ 	.short	0x0010
        /*0014*/ 	.byte	0x00, 0xf0, 0x11, 0x00


	//----- nvinfo : EIATTR_KPARAM_INFO
	.align		4
.L_43:
        /*0018*/ 	.byte	0x04, 0x17
        /*001a*/ 	.short	(.L_45 - .L_44)
.L_44:
        /*001c*/ 	.word	0x00000000
        /*0020*/ 	.short	0x0001
        /*0022*/ 	.short	0x0008
        /*0024*/ 	.byte	0x00, 0xf5, 0x21, 0x00


	//----- nvinfo : EIATTR_KPARAM_INFO
	.align		4
.L_45:
        /*0028*/ 	.byte	0x04, 0x17
        /*002a*/ 	.short	(.L_47 - .L_46)
.L_46:
        /*002c*/ 	.word	0x00000000
        /*0030*/ 	.short	0x0000
        /*0032*/ 	.short	0x0000
        /*0034*/ 	.byte	0x00, 0xf5, 0x21, 0x00


	//----- nvinfo : EIATTR_SPARSE_MMA_MASK
	.align		4
.L_47:
        /*0038*/ 	.byte	0x03, 0x50
        /*003a*/ 	.short	0x0000


	//----- nvinfo : EIATTR_MAXREG_COUNT
	.align		4
        /*003c*/ 	.byte	0x03, 0x1b
        /*003e*/ 	.short	0x00ff


	//----- nvinfo : EIATTR_NUM_BARRIERS
	.align		4
        /*0040*/ 	.byte	0x02, 0x4c
        /*0042*/ 	.byte	0x01
	.zero		1


	//----- nvinfo : EIATTR_MERCURY_ISA_VERSION
	.align		4
        /*0044*/ 	.byte	0x03, 0x5f
        /*0046*/ 	.short	0x0101


	//----- nvinfo : EIATTR_VRC_CTA_INIT_COUNT
	.align		4
        /*0048*/ 	.byte	0x02, 0x4a
	.zero		1
	.zero		1


	//----- nvinfo : EIATTR_EXIT_INSTR_OFFSETS
	.align		4
        /*004c*/ 	.byte	0x04, 0x1c
        /*004e*/ 	.short	(.L_49 - .L_48)


	//   ....[0]....
.L_48:
        /*0050*/ 	.word	0x00000260


	//   ....[1]....
        /*0054*/ 	.word	0x000002e0


	//----- nvinfo : EIATTR_CRS_STACK_SIZE
	.align		4
.L_49:
        /*0058*/ 	.byte	0x04, 0x1e
        /*005a*/ 	.short	(.L_51 - .L_50)
.L_50:
        /*005c*/ 	.word	0x00000000


	//----- nvinfo : EIATTR_CBANK_PARAM_SIZE
	.align		4
.L_51:
        /*0060*/ 	.byte	0x03, 0x19
        /*0062*/ 	.short	0x0014


	//----- nvinfo : EIATTR_PARAM_CBANK
	.align		4
        /*0064*/ 	.byte	0x04, 0x0a
        /*0066*/ 	.short	(.L_53 - .L_52)
	.align		4
.L_52:
        /*0068*/ 	.word	index@(.nv.constant0._Z9maxKernelPfS_i)
        /*006c*/ 	.short	0x0380
        /*006e*/ 	.short	0x0014


	//----- nvinfo : EIATTR_SW_WAR
	.align		4
.L_53:
        /*0070*/ 	.byte	0x04, 0x36
        /*0072*/ 	.short	(.L_55 - .L_54)
.L_54:
        /*0074*/ 	.word	0x00000008
.L_55:


//--------------------- .nv.info._Z9sumKernelPfS_i --------------------------
	.section	.nv.info._Z9sumKernelPfS_i,"",@"SHT_CUDA_INFO"
	.sectionflags	@""
	.align	4


	//----- nvinfo : EIATTR_CUDA_API_VERSION
	.align		4
        /*0000*/ 	.byte	0x04, 0x37
        /*0002*/ 	.short	(.L_57 - .L_56)
.L_56:
        /*0004*/ 	.word	0x00000082


	//----- nvinfo : EIATTR_KPARAM_INFO
	.align		4
.L_57:
        /*0008*/ 	.byte	0x04, 0x17
        /*000a*/ 	.short	(.L_59 - .L_58)
.L_58:
        /*000c*/ 	.word	0x00000000
        /*0010*/ 	.short	0x0002
        /*0012*/ 	.short	0x0010
        /*0014*/ 	.byte	0x00, 0xf0, 0x11, 0x00


	//----- nvinfo : EIATTR_KPARAM_INFO
	.align		4
.L_59:
        /*0018*/ 	.byte	0x04, 0x17
        /*001a*/ 	.short	(.L_61 - .L_60)
.L_60:
        /*001c*/ 	.word	0x00000000
        /*0020*/ 	.short	0x0001
        /*0022*/ 	.short	0x0008
        /*0024*/ 	.byte	0x00, 0xf5, 0x21, 0x00


	//----- nvinfo : EIATTR_KPARAM_INFO
	.align		4
.L_61:
        /*0028*/ 	.byte	0x04, 0x17
        /*002a*/ 	.short	(.L_63 - .L_62)
.L_62:
        /*002c*/ 	.word	0x00000000
        /*0030*/ 	.short	0x0000
        /*0032*/ 	.short	0x0000
        /*0034*/ 	.byte	0x00, 0xf5, 0x21, 0x00


	//----- nvinfo : EIATTR_SPARSE_MMA_MASK
	.align		4
.L_63:
        /*0038*/ 	.byte	0x03, 0x50
        /*003a*/ 	.short	0x0000


	//----- nvinfo : EIATTR_MAXREG_COUNT
	.align		4
        /*003c*/ 	.byte	0x03, 0x1b
        /*003e*/ 	.short	0x00ff


	//----- nvinfo : EIATTR_NUM_BARRIERS
	.align		4
        /*0040*/ 	.byte	0x02, 0x4c
        /*0042*/ 	.byte	0x01
	.zero		1


	//----- nvinfo : EIATTR_MERCURY_ISA_VERSION
	.align		4
        /*0044*/ 	.byte	0x03, 0x5f
        /*0046*/ 	.short	0x0101


	//----- nvinfo : EIATTR_VRC_CTA_INIT_COUNT
	.align		4
        /*0048*/ 	.byte	0x02, 0x4a
	.zero		1
	.zero		1


	//----- nvinfo : EIATTR_EXIT_INSTR_OFFSETS
	.align		4
        /*004c*/ 	.byte	0x04, 0x1c
        /*004e*/ 	.short	(.L_65 - .L_64)


	//   ....[0]....
.L_64:
        /*0050*/ 	.word	0x00000230


	//   ....[1]....
        /*0054*/ 	.word	0x000002b0


	//----- nvinfo : EIATTR_CBANK_PARAM_SIZE
	.align		4
.L_65:
        /*0058*/ 	.byte	0x03, 0x19
        /*005a*/ 	.short	0x0014


	//----- nvinfo : EIATTR_PARAM_CBANK
	.align		4
        /*005c*/ 	.byte	0x04, 0x0a
        /*005e*/ 	.short	(.L_67 - .L_66)
	.align		4
.L_66:
        /*0060*/ 	.word	index@(.nv.constant0._Z9sumKernelPfS_i)
        /*0064*/ 	.short	0x0380
        /*0066*/ 	.short	0x0014


	//----- nvinfo : EIATTR_SW_WAR
	.align		4
.L_67:
        /*0068*/ 	.byte	0x04, 0x36
        /*006a*/ 	.short	(.L_69 - .L_68)
.L_68:
        /*006c*/ 	.word	0x00000008
.L_69:


//--------------------- .nv.info._Z9stdKernelPfS_f --------------------------
	.section	.nv.info._Z9stdKernelPfS_f,"",@"SHT_CUDA_INFO"
	.sectionflags	@""
	.align	4


	//----- nvinfo : EIATTR_CUDA_API_VERSION
	.align		4
        /*0000*/ 	.byte	0x04, 0x37
        /*0002*/ 	.short	(.L_71 - .L_70)
.L_70:
        /*0004*/ 	.word	0x00000082


	//----- nvinfo : EIATTR_KPARAM_INFO
	.align		4
.L_71:
        /*0008*/ 	.byte	0x04, 0x17
        /*000a*/ 	.short	(.L_73 - .L_72)
.L_72:
        /*000c*/ 	.word	0x00000000
        /*0010*/ 	.short	0x0002
        /*0012*/ 	.short	0x0010
        /*0014*/ 	.byte	0x00, 0xf0, 0x11, 0x00


	//----- nvinfo : EIATTR_KPARAM_INFO
	.align		4
.L_73:
        /*0018*/ 	.byte	0x04, 0x17
        /*001a*/ 	.short	(.L_75 - .L_74)
.L_74:
        /*001c*/ 	.word	0x00000000
        /*0020*/ 	.short	0x0001
        /*0022*/ 	.short	0x0008
        /*0024*/ 	.byte	0x00, 0xf5, 0x21, 0x00


	//----- nvinfo : EIATTR_KPARAM_INFO
	.align		4
.L_75:
        /*0028*/ 	.byte	0x04, 0x17
        /*002a*/ 	.short	(.L_77 - .L_76)
.L_76:
        /*002c*/ 	.word	0x00000000
        /*0030*/ 	.short	0x0000
        /*0032*/ 	.short	0x0000
        /*0034*/ 	.byte	0x00, 0xf5, 0x21, 0x00


	//----- nvinfo : EIATTR_SPARSE_MMA_MASK
	.align		4
.L_77:
        /*0038*/ 	.byte	0x03, 0x50
        /*003a*/ 	.short	0x0000


	//----- nvinfo : EIATTR_MAXREG_COUNT
	.align		4
        /*003c*/ 	.byte	0x03, 0x1b
        /*003e*/ 	.short	0x00ff


	//----- nvinfo : EIATTR_NUM_BARRIERS
	.align		4
        /*0040*/ 	.byte	0x02, 0x4c
        /*0042*/ 	.byte	0x01
	.zero		1


	//----- nvinfo : EIATTR_MERCURY_ISA_VERSION
	.align		4
        /*0044*/ 	.byte	0x03, 0x5f
        /*0046*/ 	.short	0x0101


	//----- nvinfo : EIATTR_VRC_CTA_INIT_COUNT
	.align		4
        /*0048*/ 	.byte	0x02, 0x4a
	.zero		1
	.zero		1


	//----- nvinfo : EIATTR_EXIT_INSTR_OFFSETS
	.align		4
        /*004c*/ 	.byte	0x04, 0x1c
        /*004e*/ 	.short	(.L_79 - .L_78)


	//   ....[0]....
.L_78:
        /*0050*/ 	.word	0x00000290


	//   ....[1]....
        /*0054*/ 	.word	0x00000310


	//----- nvinfo : EIATTR_CRS_STACK_SIZE
	.align		4
.L_79:
        /*0058*/ 	.byte	0x04, 0x1e
        /*005a*/ 	.short	(.L_81 - .L_80)
.L_80:
        /*005c*/ 	.word	0x00000000


	//----- nvinfo : EIATTR_CBANK_PARAM_SIZE
	.align		4
.L_81:
        /*0060*/ 	.byte	0x03, 0x19
        /*0062*/ 	.short	0x0014


	//----- nvinfo : EIATTR_PARAM_CBANK
	.align		4
        /*0064*/ 	.byte	0x04, 0x0a
        /*0066*/ 	.short	(.L_83 - .L_82)
	.align		4
.L_82:
        /*0068*/ 	.word	index@(.nv.constant0._Z9stdKernelPfS_f)
        /*006c*/ 	.short	0x0380
        /*006e*/ 	.short	0x0014


	//----- nvinfo : EIATTR_SW_WAR
	.align		4
.L_83:
        /*0070*/ 	.byte	0x04, 0x36
        /*0072*/ 	.short	(.L_85 - .L_84)
.L_84:
        /*0074*/ 	.word	0x00000008
.L_85:


//--------------------- .nv.callgraph             --------------------------
	.section	.nv.callgraph,"",@"SHT_CUDA_CALLGRAPH"
	.align	4
	.sectionentsize	8
	.align		4
        /*0000*/ 	.word	0x00000000
	.align		4
        /*0004*/ 	.word	0xffffffff
	.align		4
        /*0008*/ 	.word	0x00000000
	.align		4
        /*000c*/ 	.word	0xfffffffe
	.align		4
        /*0010*/ 	.word	0x00000000
	.align		4
        /*0014*/ 	.word	0xfffffffd
	.align		4
        /*0018*/ 	.word	0x00000000
	.align		4
        /*001c*/ 	.word	0xfffffffc


//--------------------- .text._Z9minKernelPfS_i   --------------------------
	.section	.text._Z9minKernelPfS_i,"ax",@progbits
	.align	128
        .global         _Z9minKernelPfS_i
        .type           _Z9minKernelPfS_i,@function
        .size           _Z9minKernelPfS_i,(.L_x_18 - _Z9minKernelPfS_i)
        .other          _Z9minKernelPfS_i,@"STO_CUDA_ENTRY STV_DEFAULT"
_Z9minKernelPfS_i:
.text._Z9minKernelPfS_i:
[----:B------:R-:W-:Y:S01]  /*0000*/  LDC R1, c[0x0][0x37c] ;  /* 0x0000df00ff017b82 */ /* 0x000fe20000000800 */
[----:B------:R-:W0:Y:S07]  /*0010*/  S2R R0, SR_CTAID.Y ;  /* 0x0000000000007919 */ /* 0x000e2e0000002600 */
[----:B------:R-:W0:Y:S01]  /*0020*/  S2UR UR4, SR_CTAID.X ;  /* 0x00000000000479c3 */ /* 0x000e220000002500 */
[----:B------:R-:W1:Y:S01]  /*0030*/  LDCU UR5, c[0x0][0x390] ;  /* 0x00007200ff0577ac */ /* 0x000e620008000800 */
[----:B------:R-:W2:Y:S01]  /*0040*/  S2R R4, SR_TID.X ;  /* 0x0000000000047919 */ /* 0x000ea20000002100 */
[----:B------:R-:W3:Y:S05]  /*0050*/  LDCU.64 UR6, c[0x0][0x358] ;  /* 0x00006b00ff0677ac */ /* 0x000eea0008000a00 */
[----:B------:R-:W0:Y:S01]  /*0060*/  LDC R5, c[0x0][0x370] ;  /* 0x0000dc00ff057b82 */ /* 0x000e220000000800 */
[----:B------:R-:W2:Y:S01]  /*0070*/  LDCU UR8, c[0x0][0x360] ;  /* 0x00006c00ff0877ac */ /* 0x000ea20008000800 */
[----:B0-----:R-:W-:-:S04]  /*0080*/  IMAD R5, R5, R0, UR4 ;  /* 0x0000000405057e24 */ /* 0x001fc8000f8e0200 */
[----:B--2---:R-:W-:-:S05]  /*0090*/  IMAD R7, R5, UR8, R4 ;  /* 0x0000000805077c24 */ /* 0x004fca000f8e0204 */
[----:B-1----:R-:W-:-:S13]  /*00a0*/  ISETP.GE.AND P0, PT, R7, UR5, PT ;  /* 0x0000000507007c0c */ /* 0x002fda000bf06270 */
[----:B------:R-:W0:Y:S02]  /*00b0*/  @!P0 LDC.64 R2, c[0x0][0x380] ;  /* 0x0000e000ff028b82 */ /* 0x000e240000000a00 */
[----:B0-----:R-:W-:-:S06]  /*00c0*/  @!P0 IMAD.WIDE R2, R7, 0x4, R2 ;  /* 0x0000000407028825 */ /* 0x001fcc00078e0202 */
[----:B---3--:R-:W2:Y:S01]  /*00d0*/  @!P0 LDG.E R3, desc[UR6][R2.64] ;  /* 0x0000000602038981 */ /* 0x008ea2000c1e1900 */
[----:B------:R-:W0:Y:S01]  /*00e0*/  S2UR UR5, SR_CgaCtaId ;  /* 0x00000000000579c3 */ /* 0x000e220000008800 */
[----:B------:R-:W-:Y:S01]  /*00f0*/  UMOV UR4, 0x400 ;  /* 0x0000040000047882 */ /* 0x000fe20000000000 */
[----:B------:R-:W-:Y:S01]  /*0100*/  IMAD.U32 R7, RZ, RZ, UR8 ;  /* 0x00000008ff077e24 */ /* 0x000fe2000f8e00ff */
[----:B0-----:R-:W-:-:S06]  /*0110*/  ULEA UR4, UR5, UR4, 0x18 ;  /* 0x0000000405047291 */ /* 0x001fcc000f8ec0ff */
[----:B------:R-:W-:-:S05]  /*0120*/  LEA R0, R4, UR4, 0x2 ;  /* 0x0000000404007c11 */ /* 0x000fca000f8e10ff */
[----:B--2---:R0:W-:Y:S01]  /*0130*/  @!P0 STS [R0], R3 ;  /* 0x0000000300008388 */ /* 0x0041e20000000800 */
[----:B------:R-:W-:Y:S01]  /*0140*/  BAR.SYNC.DEFER_BLOCKING 0x0 ;  /* 0x0000000000007b1d */ /* 0x000fe20000010000 */
[----:B------:R-:W-:-:S13]  /*0150*/  ISETP.GE.U32.AND P0, PT, R7, 0x2, PT ;  /* 0x000000020700780c */ /* 0x000fda0003f06070 */
[----:B0-----:R-:W-:Y:S05]  /*0160*/  @!P0 BRA `(.L_x_0) ;  /* 0x0000000000388947 */ /* 0x001fea0003800000 */
.L_x_3:
[--C-:B------:R-:W-:Y:S01]  /*0170*/  IMAD.MOV.U32 R6, RZ, RZ, R7.reuse ;  /* 0x000000ffff067224 */ /* 0x100fe200078e0007 */
[----:B------:R-:W-:Y:S01]  /*0180*/  SHF.R.U32.HI R7, RZ, 0x1, R7 ;  /* 0x00000001ff077819 */ /* 0x000fe20000011607 */
[----:B------:R-:W-:Y:S03]  /*0190*/  BSSY.RECONVERGENT B0, `(.L_x_1) ;  /* 0x0000008000007945 */ /* 0x000fe60003800200 */
[----:B------:R-:W-:-:S13]  /*01a0*/  ISETP.GE.U32.AND P0, PT, R4, R7, PT ;  /* 0x000000070400720c */ /* 0x000fda0003f06070 */
[----:B0-----:R-:W-:Y:S05]  /*01b0*/  @P0 BRA `(.L_x_2) ;  /* 0x0000000000140947 */ /* 0x001fea0003800000 */
[----:B------:R-:W-:Y:S01]  /*01c0*/  IMAD R3, R7, 0x4, R0 ;  /* 0x0000000407037824 */ /* 0x000fe200078e0200 */
[----:B------:R-:W-:Y:S05]  /*01d0*/  LDS R2, [R0] ;  /* 0x0000000000027984 */ /* 0x000fea0000000800 */
[----:B------:R-:W0:Y:S02]  /*01e0*/  LDS R3, [R3] ;  /* 0x0000000003037984 */ /* 0x000e240000000800 */
[----:B0-----:R-:W-:-:S13]  /*01f0*/  FSETP.GT.AND P0, PT, R2, R3, PT ;  /* 0x000000030200720b */ /* 0x001fda0003f04000 */
[----:B------:R0:W-:Y:S02]  /*0200*/  @P0 STS [R0], R3 ;  /* 0x0000000300000388 */ /* 0x0001e40000000800 */
.L_x_2:
[----:B------:R-:W-:Y:S05]  /*0210*/  BSYNC.RECONVERGENT B0 ;  /* 0x0000000000007941 */ /* 0x000fea0003800200 */
.L_x_1:
[----:B------:R-:W-:Y:S01]  /*0220*/  BAR.SYNC.DEFER_BLOCKING 0x0 ;  /* 0x0000000000007b1d */ /* 0x000fe20000010000 */
[----:B------:R-:W-:-:S13]  /*0230*/  ISETP.GT.U32.AND P0, PT, R6, 0x3, PT ;  /* 0x000000030600780c */ /* 0x000fda0003f04070 */
[----:B------:R-:W-:Y:S05]  /*0240*/  @P0 BRA `(.L_x_3) ;  /* 0xfffffffc00c80947 */ /* 0x000fea000383ffff */
.L_x_0:
[----:B------:R-:W-:-:S13]  /*0250*/  ISETP.NE.AND P0, PT, R4, RZ, PT ;  /* 0x000000ff0400720c */ /* 0x000fda0003f05270 */
[----:B------:R-:W-:Y:S05]  /*0260*/  @P0 EXIT ;  /* 0x000000000000094d */ /* 0x000fea0003800000 */
[----:B------:R-:W1:Y:S01]  /*0270*/  S2UR UR5, SR_CgaCtaId ;  /* 0x00000000000579c3 */ /* 0x000e620000008800 */
[----:B------:R-:W-:-:S07]  /*0280*/  UMOV UR4, 0x400 ;  /* 0x0000040000047882 */ /* 0x000fce0000000000 */
[----:B0-----:R-:W0:Y:S01]  /*0290*/  LDC.64 R2, c[0x0][0x388] ;  /* 0x0000e200ff027b82 */ /* 0x001e220000000a00 */
[----:B-1----:R-:W-:Y:S01]  /*02a0*/  ULEA UR4, UR5, UR4, 0x18 ;  /* 0x0000000405047291 */ /* 0x002fe2000f8ec0ff */
[----:B0-----:R-:W-:-:S08]  /*02b0*/  IMAD.WIDE R2, R5, 0x4, R2 ;  /* 0x0000000405027825 */ /* 0x001fd000078e0202 */
[----:B------:R-:W0:Y:S04]  /*02c0*/  LDS R7, [UR4] ;  /* 0x00000004ff077984 */ /* 0x000e280008000800 */
[----:B0-----:R-:W-:Y:S01]  /*02d0*/  STG.E desc[UR6][R2.64], R7 ;  /* 0x0000000702007986 */ /* 0x001fe2000c101906 */
[----:B------:R-:W-:Y:S05]  /*02e0*/  EXIT ;  /* 0x000000000000794d */ /* 0x000fea0003800000 */
.L_x_4:
[----:B------:R-:W-:-:S00]  /*02f0*/  BRA `(.L_x_4) ;  /* 0xfffffffc00fc7947 */ /* 0x000fc0000383ffff */
[----:B------:R-:W-:-:S00]  /*0300*/  NOP ;  /* 0x0000000000007918 */ /* 0x000fc00000000000 */
[----:B------:R-:W-:-:S00]  /*0310*/  NOP ;  /* 0x0000000000007918 */ /* 0x000fc00000000000 */
[----:B------:R-:W-:-:S00]  /*0320*/  NOP ;  /* 0x0000000000007918 */ /* 0x000fc00000000000 */
[----:B------:R-:W-:-:S00]  /*0330*/  NOP ;  /* 0x0000000000007918 */ /* 0x000fc00000000000 */
[----:B------:R-:W-:-:S00]  /*0340*/  NOP ;  /* 0x0000000000007918 */ /* 0x000fc00000000000 */
[----:B------:R-:W-:-:S00]  /*0350*/  NOP ;  /* 0x0000000000007918 */ /* 0x000fc00000000000 */
[----:B------:R-:W-:-:S00]  /*0360*/  NOP ;  /* 0x0000000000007918 */ /* 0x000fc00000000000 */
[----:B------:R-:W-:-:S00]  /*0370*/  NOP ;  /* 0x0000000000007918 */ /* 0x000fc00000000000 */
.L_x_18:


//--------------------- .text._Z9maxKernelPfS_i   --------------------------
	.section	.text._Z9maxKernelPfS_i,"ax",@progbits
	.align	128
        .global         _Z9maxKernelPfS_i
        .type           _Z9maxKernelPfS_i,@function
        .size           _Z9maxKernelPfS_i,(.L_x_19 - _Z9maxKernelPfS_i)
        .other          _Z9maxKernelPfS_i,@"STO_CUDA_ENTRY STV_DEFAULT"
_Z9maxKernelPfS_i:
.text._Z9maxKernelPfS_i:
        /* <DEDUP_REMOVED lines=23> */
.L_x_8:
        /* <DEDUP_REMOVED lines=8> */
[----:B0-----:R-:W-:-:S13]  /*01f0*/  FSETP.GEU.AND P0, PT, R2, R3, PT ;  /* 0x000000030200720b */ /* 0x001fda0003f0e000 */
[----:B------:R0:W-:Y:S02]  /*0200*/  @!P0 STS [R0], R3 ;  /* 0x0000000300008388 */ /* 0x0001e40000000800 */
.L_x_7:
[----:B------:R-:W-:Y:S05]  /*0210*/  BSYNC.RECONVERGENT B0 ;  /* 0x0000000000007941 */ /* 0x000fea0003800200 */
.L_x_6:
[----:B------:R-:W-:Y:S01]  /*0220*/  BAR.SYNC.DEFER_BLOCKING 0x0 ;  /* 0x0000000000007b1d */ /* 0x000fe20000010000 */
[----:B------:R-:W-:-:S13]  /*0230*/  ISETP.GT.U32.AND P0, PT, R6, 0x3, PT ;  /* 0x000000030600780c */ /* 0x000fda0003f04070 */
[----:B------:R-:W-:Y:S05]  /*0240*/  @P0 BRA `(.L_x_8) ;  /* 0xfffffffc00c80947 */ /* 0x000fea000383ffff */
.L_x_5:
        /* <DEDUP_REMOVED lines=10> */
.L_x_9:
        /* <DEDUP_REMOVED lines=9> */
.L_x_19:


//--------------------- .text._Z9sumKernelPfS_i   --------------------------
	.section	.text._Z9sumKernelPfS_i,"ax",@progbits
	.align	128
        .global         _Z9sumKernelPfS_i
        .type           _Z9sumKernelPfS_i,@function
        .size           _Z9sumKernelPfS_i,(.L_x_20 - _Z9sumKernelPfS_i)
        .other          _Z9sumKernelPfS_i,@"STO_CUDA_ENTRY STV_DEFAULT"
_Z9sumKernelPfS_i:
.text._Z9sumKernelPfS_i:
        /* <DEDUP_REMOVED lines=15> */
[----:B------:R-:W-:Y:S01]  /*00f0*/  IMAD.U32 R4, RZ, RZ, UR8 ;  /* 0x00000008ff047e24 */ /* 0x000fe2000f8e00ff */
[----:B------:R-:W-:Y:S01]  /*0100*/  UMOV UR4, 0x400 ;  /* 0x0000040000047882 */ /* 0x000fe20000000000 */
[----:B------:R-:W-:-:S03]  /*0110*/  ISETP.NE.AND P0, PT, R6, RZ, PT ;  /* 0x000000ff0600720c */ /* 0x000fc60003f05270 */
[----:B------:R-:W-:Y:S01]  /*0120*/  ISETP.GE.U32.AND P2, PT, R4, 0x2, PT ;  /* 0x000000020400780c */ /* 0x000fe20003f46070 */
[----:B0-----:R-:W-:-:S06]  /*0130*/  ULEA UR4, UR5, UR4, 0x18 ;  /* 0x0000000405047291 */ /* 0x001fcc000f8ec0ff */
[----:B------:R-:W-:-:S05]  /*0140*/  LEA R0, R6, UR4, 0x2 ;  /* 0x0000000406007c11 */ /* 0x000fca000f8e10ff */
[----:B--2---:R0:W-:Y:S01]  /*0150*/  @!P1 STS [R0], R3 ;  /* 0x0000000300009388 */ /* 0x0041e20000000800 */
[----:B------:R-:W-:Y:S06]  /*0160*/  BAR.SYNC.DEFER_BLOCKING 0x0 ;  /* 0x0000000000007b1d */ /* 0x000fec0000010000 */
[----:B------:R-:W-:Y:S05]  /*0170*/  @!P2 BRA `(.L_x_10) ;  /* 0x00000000002ca947 */ /* 0x000fea0003800000 */
.L_x_11:
[----:B------:R-:W-:-:S04]  /*0180*/  SHF.R.U32.HI R7, RZ, 0x1, R4 ;  /* 0x00000001ff077819 */ /* 0x000fc80000011604 */
[----:B------:R-:W-:-:S13]  /*0190*/  ISETP.GE.U32.AND P1, PT, R6, R7, PT ;  /* 0x000000070600720c */ /* 0x000fda0003f26070 */
[----:B------:R-:W-:Y:S01]  /*01a0*/  @!P1 LEA R2, R7, R0, 0x2 ;  /* 0x0000000007029211 */ /* 0x000fe200078e10ff */
[----:B0-----:R-:W-:Y:S05]  /*01b0*/  @!P1 LDS R3, [R0] ;  /* 0x0000000000039984 */ /* 0x001fea0000000800 */
[----:B------:R-:W0:Y:S02]  /*01c0*/  @!P1 LDS R2, [R2] ;  /* 0x0000000002029984 */ /* 0x000e240000000800 */
[----:B0-----:R-:W-:-:S05]  /*01d0*/  @!P1 FADD R3, R2, R3 ;  /* 0x0000000302039221 */ /* 0x001fca0000000000 */
[----:B------:R1:W-:Y:S01]  /*01e0*/  @!P1 STS [R0], R3 ;  /* 0x0000000300009388 */ /* 0x0003e20000000800 */
[----:B------:R-:W-:Y:S01]  /*01f0*/  BAR.SYNC.DEFER_BLOCKING 0x0 ;  /* 0x0000000000007b1d */ /* 0x000fe20000010000 */
[----:B------:R-:W-:Y:S01]  /*0200*/  ISETP.GT.U32.AND P1, PT, R4, 0x3, PT ;  /* 0x000000030400780c */ /* 0x000fe20003f24070 */
[----:B------:R-:W-:-:S12]  /*0210*/  IMAD.MOV.U32 R4, RZ, RZ, R7 ;  /* 0x000000ffff047224 */ /* 0x000fd800078e0007 */
[----:B-1----:R-:W-:Y:S05]  /*0220*/  @P1 BRA `(.L_x_11) ;  /* 0xfffffffc00d41947 */ /* 0x002fea000383ffff */
.L_x_10:
        /* <DEDUP_REMOVED lines=9> */
.L_x_12:
        /* <DEDUP_REMOVED lines=12> */
.L_x_20:


//--------------------- .text._Z9stdKernelPfS_f   --------------------------
	.section	.text._Z9stdKernelPfS_f,"ax",@progbits
	.align	128
        .global         _Z9stdKernelPfS_f
        .type           _Z9stdKernelPfS_f,@function
        .size           _Z9stdKernelPfS_f,(.L_x_21 - _Z9stdKernelPfS_f)
        .other          _Z9stdKernelPfS_f,@"STO_CUDA_ENTRY STV_DEFAULT"
_Z9stdKernelPfS_f:
.text._Z9stdKernelPfS_f:
[----:B------:R-:W-:Y:S01]  /*0000*/  LDC R1, c[0x0][0x37c] ;  /* 0x0000df00ff017b82 */ /* 0x000fe20000000800 */
[----:B------:R-:W0:Y:S07]  /*0010*/  S2R R0, SR_CTAID.Y ;  /* 0x0000000000007919 */ /* 0x000e2e0000002600 */
[----:B------:R-:W0:Y:S01]  /*0020*/  S2UR UR4, SR_CTAID.X ;  /* 0x00000000000479c3 */ /* 0x000e220000002500 */
[----:B------:R-:W1:Y:S01]  /*0030*/  LDCU.64 UR6, c[0x0][0x358] ;  /* 0x00006b00ff0677ac */ /* 0x000e620008000a00 */
[----:B------:R-:W2:Y:S06]  /*0040*/  S2R R8, SR_TID.X ;  /* 0x0000000000087919 */ /* 0x000eac0000002100 */
[----:B------:R-:W0:Y:S01]  /*0050*/  LDC R5, c[0x0][0x370] ;  /* 0x0000dc00ff057b82 */ /* 0x000e220000000800 */
[----:B------:R-:W2:Y:S01]  /*0060*/  LDCU UR8, c[0x0][0x360] ;  /* 0x00006c00ff0877ac */ /* 0x000ea20008000800 */
[----:B0-----:R-:W-:-:S04]  /*0070*/  IMAD R5, R5, R0, UR4 ;  /* 0x0000000405057e24 */ /* 0x001fc8000f8e0200 */
[----:B--2---:R-:W-:-:S05]  /*0080*/  IMAD R7, R5, UR8, R8 ;  /* 0x0000000805077c24 */ /* 0x004fca000f8e0208 */
[----:B------:R-:W-:-:S13]  /*0090*/  ISETP.GT.AND P0, PT, R7, 0x83ff, PT ;  /* 0x000083ff0700780c */ /* 0x000fda0003f04270 */
[----:B------:R-:W0:Y:S02]  /*00a0*/  @!P0 LDC.64 R2, c[0x0][0x380] ;  /* 0x0000e000ff028b82 */ /* 0x000e240000000a00 */
[----:B0-----:R-:W-:-:S06]  /*00b0*/  @!P0 IMAD.WIDE R2, R7, 0x4, R2 ;  /* 0x0000000407028825 */ /* 0x001fcc00078e0202 */
[----:B-1----:R-:W2:Y:S01]  /*00c0*/  @!P0 LDG.E R3, desc[UR6][R2.64] ;  /* 0x0000000602038981 */ /* 0x002ea2000c1e1900 */
[----:B------:R-:W0:Y:S01]  /*00d0*/  S2UR UR5, SR_CgaCtaId ;  /* 0x00000000000579c3 */ /* 0x000e220000008800 */
[----:B------:R-:W-:Y:S01]  /*00e0*/  UMOV UR4, 0x400 ;  /* 0x0000040000047882 */ /* 0x000fe20000000000 */
[----:B------:R-:W-:Y:S01]  /*00f0*/  MOV R4, UR8 ;  /* 0x0000000800047c02 */ /* 0x000fe20008000f00 */
[----:B0-----:R-:W-:-:S06]  /*0100*/  ULEA UR4, UR5, UR4, 0x18 ;  /* 0x0000000405047291 */ /* 0x001fcc000f8ec0ff */
[----:B------:R-:W-:-:S05]  /*0110*/  LEA R0, R8, UR4, 0x2 ;  /* 0x0000000408007c11 */ /* 0x000fca000f8e10ff */
[----:B------:R-:W0:Y:S01]  /*0120*/  LDCU UR4, c[0x0][0x390] ;  /* 0x00007200ff0477ac */ /* 0x000e220008000800 */
[----:B--2---:R1:W-:Y:S01]  /*0130*/  @!P0 STS [R0], R3 ;  /* 0x0000000300008388 */ /* 0x0043e20000000800 */
[----:B------:R-:W-:Y:S01]  /*0140*/  BAR.SYNC.DEFER_BLOCKING 0x0 ;  /* 0x0000000000007b1d */ /* 0x000fe20000010000 */
[----:B------:R-:W-:-:S13]  /*0150*/  ISETP.GE.U32.AND P0, PT, R4, 0x2, PT ;  /* 0x000000020400780c */ /* 0x000fda0003f06070 */
[----:B01----:R-:W-:Y:S05]  /*0160*/  @!P0 BRA `(.L_x_13) ;  /* 0x0000000000448947 */ /* 0x003fea0003800000 */
.L_x_16:
[----:B------:R-:W-:Y:S01]  /*0170*/  SHF.R.U32.HI R9, RZ, 0x1, R4 ;  /* 0x00000001ff097819 */ /* 0x000fe20000011604 */
[----:B------:R-:W-:Y:S03]  /*0180*/  BSSY.RECONVERGENT B0, `(.L_x_14) ;  /* 0x000000b000007945 */ /* 0x000fe60003800200 */
[----:B------:R-:W-:-:S13]  /*0190*/  ISETP.GE.U32.AND P0, PT, R8, R9, PT ;  /* 0x000000090800720c */ /* 0x000fda0003f06070 */
[----:B0-----:R-:W-:Y:S05]  /*01a0*/  @P0 BRA `(.L_x_15) ;  /* 0x0000000000200947 */ /* 0x001fea0003800000 */
[----:B------:R-:W-:Y:S01]  /*01b0*/  LEA R3, R9, R0, 0x2 ;  /* 0x0000000009037211 */ /* 0x000fe200078e10ff */
[----:B------:R-:W0:Y:S05]  /*01c0*/  LDS R2, [R0] ;  /* 0x0000000000027984 */ /* 0x000e2a0000000800 */
[----:B------:R-:W1:Y:S01]  /*01d0*/  LDS R3, [R3] ;  /* 0x0000000003037984 */ /* 0x000e620000000800 */
[----:B0-----:R-:W-:Y:S01]  /*01e0*/  FADD R2, R2, -UR4 ;  /* 0x8000000402027e21 */ /* 0x001fe20008000000 */
[----:B-1----:R-:W-:-:S04]  /*01f0*/  FADD R6, R3, -UR4 ;  /* 0x8000000403067e21 */ /* 0x002fc80008000000 */
[----:B------:R-:W-:-:S04]  /*0200*/  FMUL R7, R6, R6 ;  /* 0x0000000606077220 */ /* 0x000fc80000400000 */
[----:B------:R-:W-:-:S05]  /*0210*/  FFMA R7, R2, R2, R7 ;  /* 0x0000000202077223 */ /* 0x000fca0000000007 */
[----:B------:R0:W-:Y:S02]  /*0220*/  STS [R0], R7 ;  /* 0x0000000700007388 */ /* 0x0001e40000000800 */
.L_x_15:
[----:B------:R-:W-:Y:S05]  /*0230*/  BSYNC.RECONVERGENT B0 ;  /* 0x0000000000007941 */ /* 0x000fea0003800200 */
.L_x_14:
[----:B------:R-:W-:Y:S01]  /*0240*/  BAR.SYNC.DEFER_BLOCKING 0x0 ;  /* 0x0000000000007b1d */ /* 0x000fe20000010000 */
[----:B------:R-:W-:Y:S02]  /*0250*/  ISETP.GT.U32.AND P0, PT, R4, 0x3, PT ;  /* 0x000000030400780c */ /* 0x000fe40003f04070 */
[----:B------:R-:W-:-:S11]  /*0260*/  MOV R4, R9 ;  /* 0x0000000900047202 */ /* 0x000fd60000000f00 */
[----:B------:R-:W-:Y:S05]  /*0270*/  @P0 BRA `(.L_x_16) ;  /* 0xfffffffc00bc0947 */ /* 0x000fea000383ffff */
.L_x_13:
[----:B------:R-:W-:-:S13]  /*0280*/  ISETP.NE.AND P0, PT, R8, RZ, PT ;  /* 0x000000ff0800720c */ /* 0x000fda0003f05270 */
[----:B------:R-:W-:Y:S05]  /*0290*/  @P0 EXIT ;  /* 0x000000000000094d */ /* 0x000fea0003800000 */
[----:B------:R-:W1:Y:S01]  /*02a0*/  S2UR UR5, SR_CgaCtaId ;  /* 0x00000000000579c3 */ /* 0x000e620000008800 */
[----:B------:R-:W-:-:S07]  /*02b0*/  UMOV UR4, 0x400 ;  /* 0x0000040000047882 */ /* 0x000fce0000000000 */
[----:B------:R-:W2:Y:S01]  /*02c0*/  LDC.64 R2, c[0x0][0x388] ;  /* 0x0000e200ff027b82 */ /* 0x000ea20000000a00 */
[----:B-1----:R-:W-:Y:S01]  /*02d0*/  ULEA UR4, UR5, UR4, 0x18 ;  /* 0x0000000405047291 */ /* 0x002fe2000f8ec0ff */
[----:B--2---:R-:W-:-:S08]  /*02e0*/  IMAD.WIDE R2, R5, 0x4, R2 ;  /* 0x0000000405027825 */ /* 0x004fd000078e0202 */
[----:B0-----:R-:W0:Y:S04]  /*02f0*/  LDS R7, [UR4] ;  /* 0x00000004ff077984 */ /* 0x001e280008000800 */
[----:B0-----:R-:W-:Y:S01]  /*0300*/  STG.E desc[UR6][R2.64], R7 ;  /* 0x0000000702007986 */ /* 0x001fe2000c101906 */
[----:B------:R-:W-:Y:S05]  /*0310*/  EXIT ;  /* 0x000000000000794d */ /* 0x000fea0003800000 */
.L_x_17:
        /* <DEDUP_REMOVED lines=14> */
.L_x_21:


//--------------------- .nv.shared._Z9minKernelPfS_i --------------------------
	.section	.nv.shared._Z9minKernelPfS_i,"aw",@nobits
	.sectionflags	@""
	.align	4
.nv.shared._Z9minKernelPfS_i:
	.zero		2048


//--------------------- .nv.shared.reserved.0     --------------------------
	.section	.nv.shared.reserved.0,"aw",@nobits
	.weak		__nv_reservedSMEM_offset_0_alias
	.size		__nv_reservedSMEM_offset_0_alias, 0, 64
	.other		__nv_reservedSMEM_offset_0_alias,@"STO_CUDA_RESERVED_SHARED STV_DEFAULT"
__nv_reservedSMEM_offset_0_alias:
	.zero		0
	.zero		64


//--------------------- .nv.shared._Z9maxKernelPfS_i --------------------------
	.section	.nv.shared._Z9maxKernelPfS_i,"aw",@nobits
	.sectionflags	@""
	.align	4
.nv.shared._Z9maxKernelPfS_i:
	.zero		2048


//--------------------- .nv.shared._Z9sumKernelPfS_i --------------------------
	.section	.nv.shared._Z9sumKernelPfS_i,"aw",@nobits
	.sectionflags	@""
	.align	4
.nv.shared._Z9sumKernelPfS_i:
	.zero		2048


//--------------------- .nv.shared._Z9stdKernelPfS_f --------------------------
	.section	.nv.shared._Z9stdKernelPfS_f,"aw",@nobits
	.sectionflags	@""
	.align	4
.nv.shared._Z9stdKernelPfS_f:
	.zero		2048


//--------------------- .nv.constant0._Z9minKernelPfS_i --------------------------
	.section	.nv.constant0._Z9minKernelPfS_i,"a",@progbits
	.sectionflags	@""
	.align	4
.nv.constant0._Z9minKernelPfS_i:
	.zero		916


//--------------------- .nv.constant0._Z9maxKernelPfS_i --------------------------
	.section	.nv.constant0._Z9maxKernelPfS_i,"a",@progbits
	.sectionflags	@""
	.align	4
.nv.constant0._Z9maxKernelPfS_i:
	.zero		916


//--------------------- .nv.constant0._Z9sumKernelPfS_i --------------------------
	.section	.nv.constant0._Z9sumKernelPfS_i,"a",@progbits
	.sectionflags	@""
	.align	4
.nv.constant0._Z9sumKernelPfS_i:
	.zero		916


//--------------------- .nv.constant0._Z9stdKernelPfS_f --------------------------
	.section	.nv.constant0._Z9stdKernelPfS_f,"a",@progbits
	.sectionflags	@""
	.align	4
.nv.constant0._Z9stdKernelPfS_f:
	.zero		916


//--------------------- SYMBOLS --------------------------

	.type		.nv.reservedSmem.offset0,@object
	.size		.nv.reservedSmem.offset0,0x4
	.type		.nv.reservedSmem.cap,@object
	.size		.nv.reservedSmem.cap,0x4
